	.headerflags	@"EF_CUDA_TEXMODE_UNIFIED EF_CUDA_64BIT_ADDRESS EF_CUDA_ACCELERATORS EF_CUDA_SM90 EF_CUDA_VIRTUAL_SM(EF_CUDA_SM90)"
	.elftype	@"ET_EXEC"


//--------------------- .nv.info                  --------------------------
	.section	.nv.info,"",@"SHT_CUDA_INFO"
	.align	4


	//----- nvinfo : EIATTR_REGCOUNT
	.align		4
        /*0000*/ 	.byte	0x04, 0x2f
        /*0002*/ 	.short	(.L_3 - .L_2)
	.align		4
.L_2:
        /*0004*/ 	.word	index@(triton_poi_fused__native_batch_norm_legit_no_training_mul_sigmoid_11)
        /*0008*/ 	.word	0x00000011


	//----- nvinfo : EIATTR_MIN_STACK_SIZE
	.align		4
.L_3:
        /*000c*/ 	.byte	0x04, 0x12
        /*000e*/ 	.short	(.L_5 - .L_4)
	.align		4
.L_4:
        /*0010*/ 	.word	index@(triton_poi_fused__native_batch_norm_legit_no_training_mul_sigmoid_11)
        /*0014*/ 	.word	0x00000000


	//----- nvinfo : EIATTR_FRAME_SIZE
	.align		4
.L_5:
        /*0018*/ 	.byte	0x04, 0x11
        /*001a*/ 	.short	(.L_7 - .L_6)
	.align		4
.L_6:
        /*001c*/ 	.word	index@(triton_poi_fused__native_batch_norm_legit_no_training_mul_sigmoid_11)
        /*0020*/ 	.word	0x00000000


	//----- nvinfo : EIATTR_MIN_STACK_SIZE
	.align		4
.L_7:
        /*0024*/ 	.byte	0x04, 0x12
        /*0026*/ 	.short	(.L_9 - .L_8)
	.align		4
.L_8:
        /*0028*/ 	.word	index@(triton_poi_fused__native_batch_norm_legit_no_training_mul_sigmoid_11)
        /*002c*/ 	.word	0x00000000
.L_9:


//--------------------- .nv.info.triton_poi_fused__native_batch_norm_legit_no_training_mul_sigmoid_11 --------------------------
	.section	.nv.info.triton_poi_fused__native_batch_norm_legit_no_training_mul_sigmoid_11,"",@"SHT_CUDA_INFO"
	.sectionflags	@""
	.align	4


	//----- nvinfo : EIATTR_CUDA_API_VERSION
	.align		4
        /*0000*/ 	.byte	0x04, 0x37
        /*0002*/ 	.short	(.L_11 - .L_10)
.L_10:
        /*0004*/ 	.word	0x0000007c


	//----- nvinfo : EIATTR_KPARAM_INFO
	.align		4
.L_11:
        /*0008*/ 	.byte	0x04, 0x17
        /*000a*/ 	.short	(.L_13 - .L_12)
.L_12:
        /*000c*/ 	.word	0x00000000
        /*0010*/ 	.short	0x0006
        /*0012*/ 	.short	0x0030
        /*0014*/ 	.byte	0x00, 0xf0, 0x11, 0x00


	//----- nvinfo : EIATTR_KPARAM_INFO
	.align		4
.L_13:
        /*0018*/ 	.byte	0x04, 0x17
        /*001a*/ 	.short	(.L_15 - .L_14)
.L_14:
        /*001c*/ 	.word	0x00000000
        /*0020*/ 	.short	0x0005
        /*0022*/ 	.short	0x0028
        /*0024*/ 	.byte	0x00, 0xf4, 0x21, 0x00


	//----- nvinfo : EIATTR_KPARAM_INFO
	.align		4
.L_15:
        /*0028*/ 	.byte	0x04, 0x17
        /*002a*/ 	.short	(.L_17 - .L_16)
.L_16:
        /*002c*/ 	.word	0x00000000
        /*0030*/ 	.short	0x0004
        /*0032*/ 	.short	0x0020
        /*0034*/ 	.byte	0x00, 0xf4, 0x21, 0x00


	//----- nvinfo : EIATTR_KPARAM_INFO
	.align		4
.L_17:
        /*0038*/ 	.byte	0x04, 0x17
        /*003a*/ 	.short	(.L_19 - .L_18)
.L_18:
        /*003c*/ 	.word	0x00000000
        /*0040*/ 	.short	0x0003
        /*0042*/ 	.short	0x0018
        /*0044*/ 	.byte	0x00, 0xf4, 0x21, 0x00


	//----- nvinfo : EIATTR_KPARAM_INFO
	.align		4
.L_19:
        /*0048*/ 	.byte	0x04, 0x17
        /*004a*/ 	.short	(.L_21 - .L_20)
.L_20:
        /*004c*/ 	.word	0x00000000
        /*0050*/ 	.short	0x0002
        /*0052*/ 	.short	0x0010
        /*0054*/ 	.byte	0x00, 0xf4, 0x21, 0x00


	//----- nvinfo : EIATTR_KPARAM_INFO
	.align		4
.L_21:
        /*0058*/ 	.byte	0x04, 0x17
        /*005a*/ 	.short	(.L_23 - .L_22)
.L_22:
        /*005c*/ 	.word	0x00000000
        /*0060*/ 	.short	0x0001
        /*0062*/ 	.short	0x0008
        /*0064*/ 	.byte	0x00, 0xf4, 0x21, 0x00


	//----- nvinfo : EIATTR_KPARAM_INFO
	.align		4
.L_23:
        /*0068*/ 	.byte	0x04, 0x17
        /*006a*/ 	.short	(.L_25 - .L_24)
.L_24:
        /*006c*/ 	.word	0x00000000
        /*0070*/ 	.short	0x0000
        /*0072*/ 	.short	0x0000
        /*0074*/ 	.byte	0x00, 0xf4, 0x21, 0x00


	//----- nvinfo : EIATTR_SPARSE_MMA_MASK
	.align		4
.L_25:
        /*0078*/ 	.byte	0x03, 0x50
        /*007a*/ 	.short	0x0000


	//----- nvinfo : EIATTR_MAXREG_COUNT
	.align		4
        /*007c*/ 	.byte	0x03, 0x1b
        /*007e*/ 	.short	0x00ff


	//----- nvinfo : EIATTR_EXIT_INSTR_OFFSETS
	.align		4
        /*0080*/ 	.byte	0x04, 0x1c
        /*0082*/ 	.short	(.L_27 - .L_26)


	//   ....[0]....
.L_26:
        /*0084*/ 	.word	0x00000530


	//----- nvinfo : EIATTR_REQNTID
	.align		4
.L_27:
        /*0088*/ 	.byte	0x04, 0x10
        /*008a*/ 	.short	(.L_29 - .L_28)
.L_28:
        /*008c*/ 	.word	0x00000080
        /*0090*/ 	.word	0x00000001
        /*0094*/ 	.word	0x00000001


	//----- nvinfo : EIATTR_CBANK_PARAM_SIZE
	.align		4
.L_29:
        /*0098*/ 	.byte	0x03, 0x19
        /*009a*/ 	.short	0x0034


	//----- nvinfo : EIATTR_PARAM_CBANK
	.align		4
        /*009c*/ 	.byte	0x04, 0x0a
        /*009e*/ 	.short	(.L_31 - .L_30)
	.align		4
.L_30:
        /*00a0*/ 	.word	index@(.nv.constant0.triton_poi_fused__native_batch_norm_legit_no_training_mul_sigmoid_11)
        /*00a4*/ 	.short	0x0210
        /*00a6*/ 	.short	0x0034


	//----- nvinfo : EIATTR_SW_WAR
	.align		4
.L_31:
        /*00a8*/ 	.byte	0x04, 0x36
        /*00aa*/ 	.short	(.L_33 - .L_32)
.L_32:
        /*00ac*/ 	.word	0x00000008
.L_33:


//--------------------- .nv.callgraph             --------------------------
	.section	.nv.callgraph,"",@"SHT_CUDA_CALLGRAPH"
	.align	4
	.sectionentsize	8
	.align		4
        /*0000*/ 	.word	0x00000000
	.align		4
        /*0004*/ 	.word	0xffffffff
	.align		4
        /*0008*/ 	.word	0x00000000
	.align		4
        /*000c*/ 	.word	0xfffffffe
	.align		4
        /*0010*/ 	.word	0x00000000
	.align		4
        /*0014*/ 	.word	0xfffffffd
	.align		4
        /*0018*/ 	.word	0x00000000
	.align		4
        /*001c*/ 	.word	0xfffffffc


//--------------------- .nv.constant4             --------------------------
	.section	.nv.constant4,"a",@progbits
	.align	8
	.align		8
.nv.constant4:
        /*0000*/ 	.dword	_$_str
	.align		8
        /*0008*/ 	.dword	_$_str_$_2


//--------------------- .text.triton_poi_fused__native_batch_norm_legit_no_training_mul_sigmoid_11 --------------------------
	.section	.text.triton_poi_fused__native_batch_norm_legit_no_training_mul_sigmoid_11,"ax",@progbits
	.align	128
        .global         triton_poi_fused__native_batch_norm_legit_no_training_mul_sigmoid_11
        .type           triton_poi_fused__native_batch_norm_legit_no_training_mul_sigmoid_11,@function
        .size           triton_poi_fused__native_batch_norm_legit_no_training_mul_sigmoid_11,(.L_x_1 - triton_poi_fused__native_batch_norm_legit_no_training_mul_sigmoid_11)
        .other          triton_poi_fused__native_batch_norm_legit_no_training_mul_sigmoid_11,@"STO_CUDA_ENTRY STV_DEFAULT"
triton_poi_fused__native_batch_norm_legit_no_training_mul_sigmoid_11:
.text.triton_poi_fused__native_batch_norm_legit_no_training_mul_sigmoid_11:
[----:B------:R-:W-:Y:S01]  /*0000*/  LDC R1, c[0x0][0x28] ;  /* 0x00000a00ff017b82 */ /* 0x000fe20000000800 */
[----:B------:R-:W1:Y:S07]  /*0010*/  S2R R0, SR_TID.X ;  /* 0x0000000000007919 */ /* 0x000e6e0000002100 */
[----:B------:R-:W2:Y:S01]  /*0020*/  LDC.64 R2, c[0x0][0x228] ;  /* 0x00008a00ff027b82 */ /* 0x000ea20000000a00 */
[----:B------:R-:W-:Y:S01]  /*0030*/  ULDC.64 UR4, c[0x0][0x208] ;  /* 0x0000820000047ab9 */ /* 0x000fe20000000a00 */
[----:B------:R-:W3:Y:S06]  /*0040*/  S2R R7, SR_CTAID.X ;  /* 0x0000000000077919 */ /* 0x000eec0000002500 */
[----:B------:R-:W4:Y:S08]  /*0050*/  LDC.64 R8, c[0x0][0x230] ;  /* 0x00008c00ff087b82 */ /* 0x000f300000000a00 */
[----:B------:R-:W5:Y:S01]  /*0060*/  LDC.64 R10, c[0x0][0x238] ;  /* 0x00008e00ff0a7b82 */ /* 0x000f620000000a00 */
[----:B-1----:R-:W-:-:S02]  /*0070*/  SHF.L.U32 R0, R0, 0x1, RZ ;  /* 0x0000000100007819 */ /* 0x002fc400000006ff */
[----:B---3--:R-:W-:Y:S02]  /*0080*/  SHF.R.S32.HI R5, RZ, 0x17, R7 ;  /* 0x00000017ff057819 */ /* 0x008fe40000011407 */
[----:B------:R-:W-:Y:S02]  /*0090*/  LOP3.LUT R0, R0, 0xfe, RZ, 0xc0, !PT ;  /* 0x000000fe00007812 */ /* 0x000fe400078ec0ff */
[----:B------:R-:W-:Y:S02]  /*00a0*/  SGXT R5, R5, 0x1 ;  /* 0x000000010505781a */ /* 0x000fe40000000200 */
[----:B------:R-:W-:Y:S02]  /*00b0*/  LEA R0, R7, R0, 0x8 ;  /* 0x0000000007007211 */ /* 0x000fe400078e40ff */
[----:B------:R-:W1:Y:S02]  /*00c0*/  LDC.64 R6, c[0x0][0x220] ;  /* 0x00008800ff067b82 */ /* 0x000e640000000a00 */
[----:B------:R-:W-:-:S04]  /*00d0*/  LEA.HI R5, R5, R0, RZ, 0x3 ;  /* 0x0000000005057211 */ /* 0x000fc800078f18ff */
[----:B------:R-:W-:-:S04]  /*00e0*/  LOP3.LUT R5, R5, 0xfffffff8, RZ, 0xc0, !PT ;  /* 0xfffffff805057812 */ /* 0x000fc800078ec0ff */
[----:B------:R-:W-:Y:S02]  /*00f0*/  IADD3 R13, R0, -R5, RZ ;  /* 0x80000005000d7210 */ /* 0x000fe40007ffe0ff */
[----:B------:R-:W3:Y:S03]  /*0100*/  LDC.64 R4, c[0x0][0x218] ;  /* 0x00008600ff047b82 */ /* 0x000ee60000000a00 */
[----:B--2---:R-:W-:-:S06]  /*0110*/  IMAD.WIDE R2, R13, 0x4, R2 ;  /* 0x000000040d027825 */ /* 0x004fcc00078e0202 */
[----:B------:R-:W2:Y:S01]  /*0120*/  LDG.E.EL.64 R2, desc[UR4][R2.64] ;  /* 0x0000000402027981 */ /* 0x000ea2000c2e1b00 */
[----:B-1----:R-:W-:-:S04]  /*0130*/  IMAD.WIDE R6, R13, 0x4, R6 ;  /* 0x000000040d067825 */ /* 0x002fc800078e0206 */
[C---:B----4-:R-:W-:Y:S02]  /*0140*/  IMAD.WIDE R8, R13.reuse, 0x4, R8 ;  /* 0x000000040d087825 */ /* 0x050fe400078e0208 */
[----:B------:R-:W4:Y:S02]  /*0150*/  LDG.E.EL.64 R6, desc[UR4][R6.64] ;  /* 0x0000000406067981 */ /* 0x000f24000c2e1b00 */
[----:B-----5:R-:W-:Y:S02]  /*0160*/  IMAD.WIDE R10, R13, 0x4, R10 ;  /* 0x000000040d0a7825 */ /* 0x020fe400078e020a */
[----:B------:R-:W5:Y:S02]  /*0170*/  LDG.E.EL.64 R8, desc[UR4][R8.64] ;  /* 0x0000000408087981 */ /* 0x000f64000c2e1b00 */
[----:B---3--:R-:W-:Y:S02]  /*0180*/  IMAD.WIDE R4, R0, 0x4, R4 ;  /* 0x0000000400047825 */ /* 0x008fe400078e0204 */
[----:B------:R-:W5:Y:S04]  /*0190*/  LDG.E.EL.64 R10, desc[UR4][R10.64] ;  /* 0x000000040a0a7981 */ /* 0x000f68000c2e1b00 */
[----:B------:R-:W4:Y:S01]  /*01a0*/  LDG.E.64 R4, desc[UR4][R4.64] ;  /* 0x0000000404047981 */ /* 0x000f22000c1e1b00 */
[----:B--2---:R-:W-:Y:S01]  /*01b0*/  FADD R2, R2, 0.0010000000474974513054 ;  /* 0x3a83126f02027421 */ /* 0x004fe20000000000 */
[----:B------:R-:W-:-:S03]  /*01c0*/  FADD R3, R3, 0.0010000000474974513054 ;  /* 0x3a83126f03037421 */ /* 0x000fc60000000000 */
[----:B------:R-:W1:Y:S08]  /*01d0*/  MUFU.SQRT R12, R2 ;  /* 0x00000002000c7308 */ /* 0x000e700000002000 */
[----:B------:R-:W2:Y:S01]  /*01e0*/  MUFU.SQRT R13, R3 ;  /* 0x00000003000d7308 */ /* 0x000ea20000002000 */
[C---:B-1----:R-:W-:Y:S02]  /*01f0*/  FSETP.GT.AND P0, PT, R12.reuse, 8.50705917302346158658e+37, PT ;  /* 0x7e8000000c00780b */ /* 0x042fe40003f04000 */
[----:B------:R-:W-:-:S02]  /*0200*/  FSETP.GEU.AND P2, PT, R12, 1.175494350822287508e-38, PT ;  /* 0x008000000c00780b */ /* 0x000fc40003f4e000 */
[C---:B--2---:R-:W-:Y:S02]  /*0210*/  FSETP.GT.AND P1, PT, R13.reuse, 8.50705917302346158658e+37, PT ;  /* 0x7e8000000d00780b */ /* 0x044fe40003f24000 */
[----:B------:R-:W-:-:S07]  /*0220*/  FSETP.GEU.AND P3, PT, R13, 1.175494350822287508e-38, PT ;  /* 0x008000000d00780b */ /* 0x000fce0003f6e000 */
[----:B------:R-:W-:Y:S01]  /*0230*/  @P0 FMUL R12, R12, 0.25 ;  /* 0x3e8000000c0c0820 */ /* 0x000fe20000400000 */
[----:B------:R-:W-:-:S03]  /*0240*/  HFMA2.MMA R2, -RZ, RZ, 1.625, 0 ;  /* 0x3e800000ff027435 */ /* 0x000fc600000001ff */
[----:B------:R-:W-:Y:S01]  /*0250*/  @!P2 FMUL R12, R12, 16777216 ;  /* 0x4b8000000c0ca820 */ /* 0x000fe20000400000 */
[----:B------:R-:W-:-:S05]  /*0260*/  @P1 FMUL R13, R13, 0.25 ;  /* 0x3e8000000d0d1820 */ /* 0x000fca0000400000 */
[----:B------:R-:W1:Y:S01]  /*0270*/  MUFU.RCP R12, R12 ;  /* 0x0000000c000c7308 */ /* 0x000e620000001000 */
[----:B------:R-:W-:Y:S01]  /*0280*/  @!P3 FMUL R13, R13, 16777216 ;  /* 0x4b8000000d0db820 */ /* 0x000fe20000400000 */
[----:B------:R-:W-:-:S06]  /*0290*/  FSEL R3, R2, 1, P0 ;  /* 0x3f80000002037808 */ /* 0x000fcc0000000000 */
[----:B------:R-:W2:Y:S01]  /*02a0*/  MUFU.RCP R13, R13 ;  /* 0x0000000d000d7308 */ /* 0x000ea20000001000 */
[----:B------:R-:W-:Y:S01]  /*02b0*/  @!P2 FMUL R3, R3, 16777216 ;  /* 0x4b8000000303a820 */ /* 0x000fe20000400000 */
[----:B------:R-:W-:Y:S01]  /*02c0*/  FSEL R14, R2, 1, P1 ;  /* 0x3f800000020e7808 */ /* 0x000fe20000800000 */
[----:B----4-:R-:W-:Y:S02]  /*02d0*/  FADD R4, R4, -R6 ;  /* 0x8000000604047221 */ /* 0x010fe40000000000 */
[----:B-1----:R-:W-:Y:S02]  /*02e0*/  FMUL R3, R12, R3 ;  /* 0x000000030c037220 */ /* 0x002fe40000400000 */
[----:B------:R-:W-:Y:S01]  /*02f0*/  @!P3 FMUL R14, R14, 16777216 ;  /* 0x4b8000000e0eb820 */ /* 0x000fe20000400000 */
[----:B------:R-:W-:Y:S01]  /*0300*/  FADD R5, R5, -R7 ;  /* 0x8000000705057221 */ /* 0x000fe20000000000 */
[----:B------:R-:W-:Y:S02]  /*0310*/  FMUL R3, R4, R3 ;  /* 0x0000000304037220 */ /* 0x000fe40000400000 */
[----:B--2---:R-:W-:-:S02]  /*0320*/  FMUL R14, R13, R14 ;  /* 0x0000000e0d0e7220 */ /* 0x004fc40000400000 */
[----:B-----5:R-:W-:Y:S02]  /*0330*/  FFMA R8, R8, R3, R10 ;  /* 0x0000000308087223 */ /* 0x020fe4000000000a */
[----:B------:R-:W-:Y:S02]  /*0340*/  FMUL R14, R5, R14 ;  /* 0x0000000e050e7220 */ /* 0x000fe40000400000 */
[----:B------:R-:W-:Y:S02]  /*0350*/  FADD R3, RZ, -R8 ;  /* 0x80000008ff037221 */ /* 0x000fe40000000000 */
[----:B------:R-:W-:Y:S02]  /*0360*/  FFMA R9, R9, R14, R11 ;  /* 0x0000000e09097223 */ /* 0x000fe4000000000b */
[----:B------:R-:W-:Y:S02]  /*0370*/  FMUL R4, R3, 1.4426950216293334961 ;  /* 0x3fb8aa3b03047820 */ /* 0x000fe40000400000 */
[----:B------:R-:W-:-:S04]  /*0380*/  FADD R3, RZ, -R9 ;  /* 0x80000009ff037221 */ /* 0x000fc80000000000 */
[----:B------:R-:W-:Y:S01]  /*0390*/  FMUL R6, R3, 1.4426950216293334961 ;  /* 0x3fb8aa3b03067820 */ /* 0x000fe20000400000 */
[----:B------:R-:W-:-:S04]  /*03a0*/  FSETP.GEU.AND P0, PT, R4, -126, PT ;  /* 0xc2fc00000400780b */ /* 0x000fc80003f0e000 */
[----:B------:R-:W-:-:S09]  /*03b0*/  FSETP.GEU.AND P1, PT, R6, -126, PT ;  /* 0xc2fc00000600780b */ /* 0x000fd20003f2e000 */
[----:B------:R-:W-:-:S04]  /*03c0*/  @!P0 FMUL R4, R4, 0.5 ;  /* 0x3f00000004048820 */ /* 0x000fc80000400000 */
[----:B------:R-:W-:Y:S01]  /*03d0*/  @!P1 FMUL R6, R6, 0.5 ;  /* 0x3f00000006069820 */ /* 0x000fe20000400000 */
[----:B------:R-:W1:Y:S08]  /*03e0*/  MUFU.EX2 R3, R4 ;  /* 0x0000000400037308 */ /* 0x000e700000000800 */
[----:B------:R-:W2:Y:S01]  /*03f0*/  MUFU.EX2 R5, R6 ;  /* 0x0000000600057308 */ /* 0x000ea20000000800 */
[----:B-1----:R-:W-:-:S04]  /*0400*/  @!P0 FMUL R3, R3, R3 ;  /* 0x0000000303038220 */ /* 0x002fc80000400000 */
[----:B------:R-:W-:Y:S01]  /*0410*/  FADD R7, R3, 1 ;  /* 0x3f80000003077421 */ /* 0x000fe20000000000 */
[----:B--2---:R-:W-:-:S04]  /*0420*/  @!P1 FMUL R5, R5, R5 ;  /* 0x0000000505059220 */ /* 0x004fc80000400000 */
[----:B------:R-:W-:Y:S01]  /*0430*/  FADD R10, R5, 1 ;  /* 0x3f800000050a7421 */ /* 0x000fe20000000000 */
[----:B------:R-:W-:Y:S01]  /*0440*/  FSETP.GT.AND P0, PT, R7, 8.50705917302346158658e+37, PT ;  /* 0x7e8000000700780b */ /* 0x000fe20003f04000 */
[----:B------:R-:W1:Y:S03]  /*0450*/  LDC.64 R4, c[0x0][0x210] ;  /* 0x00008400ff047b82 */ /* 0x000e660000000a00 */
[----:B------:R-:W-:-:S09]  /*0460*/  FSETP.GT.AND P1, PT, R10, 8.50705917302346158658e+37, PT ;  /* 0x7e8000000a00780b */ /* 0x000fd20003f24000 */
[----:B------:R-:W-:-:S04]  /*0470*/  @P0 FMUL R7, R7, 0.25 ;  /* 0x3e80000007070820 */ /* 0x000fc80000400000 */
[----:B------:R-:W-:Y:S02]  /*0480*/  @P1 FMUL R10, R10, 0.25 ;  /* 0x3e8000000a0a1820 */ /* 0x000fe40000400000 */
[----:B------:R-:W2:Y:S08]  /*0490*/  MUFU.RCP R7, R7 ;  /* 0x0000000700077308 */ /* 0x000eb00000001000 */
[----:B------:R-:W3:Y:S01]  /*04a0*/  MUFU.RCP R10, R10 ;  /* 0x0000000a000a7308 */ /* 0x000ee20000001000 */
[----:B------:R-:W-:-:S02]  /*04b0*/  FSEL R6, R2, 1, P0 ;  /* 0x3f80000002067808 */ /* 0x000fc40000000000 */
[----:B------:R-:W-:-:S03]  /*04c0*/  FSEL R3, R2, 1, P1 ;  /* 0x3f80000002037808 */ /* 0x000fc60000800000 */
[----:B--2---:R-:W-:-:S04]  /*04d0*/  FMUL R11, R7, R6 ;  /* 0x00000006070b7220 */ /* 0x004fc80000400000 */
[----:B------:R-:W-:Y:S01]  /*04e0*/  FMUL R8, R8, R11 ;  /* 0x0000000b08087220 */ /* 0x000fe20000400000 */
[----:B---3--:R-:W-:Y:S01]  /*04f0*/  FMUL R6, R10, R3 ;  /* 0x000000030a067220 */ /* 0x008fe20000400000 */
[----:B-1----:R-:W-:-:S04]  /*0500*/  IMAD.WIDE R2, R0, 0x4, R4 ;  /* 0x0000000400027825 */ /* 0x002fc800078e0204 */
[----:B------:R-:W-:-:S05]  /*0510*/  FMUL R9, R9, R6 ;  /* 0x0000000609097220 */ /* 0x000fca0000400000 */
[----:B------:R-:W-:Y:S01]  /*0520*/  STG.E.64 desc[UR4][R2.64], R8 ;  /* 0x0000000802007986 */ /* 0x000fe2000c101b04 */
[----:B------:R-:W-:Y:S05]  /*0530*/  EXIT ;  /* 0x000000000000794d */ /* 0x000fea0003800000 */
.L_x_0:
[----:B------:R-:W-:-:S00]  /*0540*/  BRA `(.L_x_0) ;  /* 0xfffffffc00fc7947 */ /* 0x000fc0000383ffff */
[----:B------:R-:W-:-:S00]  /*0550*/  NOP ;  /* 0x0000000000007918 */ /* 0x000fc00000000000 */
        /* <DEDUP_REMOVED lines=10> */
.L_x_1:


//--------------------- .nv.global.init           --------------------------
	.section	.nv.global.init,"aw",@progbits
.nv.global.init:
	.type		_$_str,@object
	.size		_$_str,(_$_str_$_2 - _$_str)
_$_str:
        /*0000*/ 	.byte	0x5f, 0x5f, 0x43, 0x55, 0x44, 0x41, 0x5f, 0x46, 0x54, 0x5a, 0x00
	.type		_$_str_$_2,@object
	.size		_$_str_$_2,(.L_1 - _$_str_$_2)
_$_str_$_2:
        /*000b*/ 	.byte	0x5f, 0x5f, 0x43, 0x55, 0x44, 0x41, 0x5f, 0x50, 0x52, 0x45, 0x43, 0x5f, 0x53, 0x51, 0x52, 0x54
        /*001b*/ 	.byte	0x00
.L_1:


//--------------------- .nv.constant0.triton_poi_fused__native_batch_norm_legit_no_training_mul_sigmoid_11 --------------------------
	.section	.nv.constant0.triton_poi_fused__native_batch_norm_legit_no_training_mul_sigmoid_11,"a",@progbits
	.sectionflags	@""
	.align	4
.nv.constant0.triton_poi_fused__native_batch_norm_legit_no_training_mul_sigmoid_11:
	.zero		580
